//
// Generated by NVIDIA NVVM Compiler
//
// Compiler Build ID: CL-36424714
// Cuda compilation tools, release 13.0, V13.0.88
// Based on NVVM 20.0.0
//

.version 9.0
.target sm_100
.address_size 64

	// .globl	_Z21calculateInNeighboursPiiS_iS_
.global .align 4 .u32 countIn_A;
.global .align 4 .u32 countIn_B;

.visible .entry _Z21calculateInNeighboursPiiS_iS_(
	.param .u64 .ptr .align 1 _Z21calculateInNeighboursPiiS_iS__param_0,
	.param .u32 _Z21calculateInNeighboursPiiS_iS__param_1,
	.param .u64 .ptr .align 1 _Z21calculateInNeighboursPiiS_iS__param_2,
	.param .u32 _Z21calculateInNeighboursPiiS_iS__param_3,
	.param .u64 .ptr .align 1 _Z21calculateInNeighboursPiiS_iS__param_4
)
{
	.reg .pred 	%p<4>;
	.reg .b32 	%r<17>;
	.reg .b64 	%rd<9>;

	ld.param.u64 	%rd3, [_Z21calculateInNeighboursPiiS_iS__param_0];
	ld.param.u32 	%r6, [_Z21calculateInNeighboursPiiS_iS__param_1];
	ld.param.u64 	%rd4, [_Z21calculateInNeighboursPiiS_iS__param_2];
	ld.param.u32 	%r7, [_Z21calculateInNeighboursPiiS_iS__param_3];
	mov.u32 	%r8, %tid.x;
	mov.u32 	%r9, %ctaid.x;
	mov.u32 	%r1, %ntid.x;
	mad.lo.s32 	%r16, %r9, %r1, %r8;
	setp.ge.s32 	%p1, %r16, %r6;
	@%p1 bra 	$L__BB0_3;
	mov.u32 	%r10, %nctaid.x;
	mul.lo.s32 	%r3, %r10, %r1;
	cvta.to.global.u64 	%rd1, %rd3;
	cvta.to.global.u64 	%rd2, %rd4;
$L__BB0_2:
	mad.lo.s32 	%r11, %r16, %r6, %r7;
	mul.wide.s32 	%rd5, %r11, 4;
	add.s64 	%rd6, %rd1, %rd5;
	ld.global.u32 	%r12, [%rd6];
	mul.wide.s32 	%rd7, %r16, 4;
	add.s64 	%rd8, %rd2, %rd7;
	st.global.u32 	[%rd8], %r12;
	setp.eq.s32 	%p2, %r12, 1;
	selp.u32 	%r13, 1, 0, %p2;
	ld.global.u32 	%r14, [countIn_A];
	add.s32 	%r15, %r14, %r13;
	st.global.u32 	[countIn_A], %r15;
	add.s32 	%r16, %r16, %r3;
	setp.lt.s32 	%p3, %r16, %r6;
	@%p3 bra 	$L__BB0_2;
$L__BB0_3:
	ret;

}


// ===== COMPILED SASS (sm_100) =====

	.target	sm_100

	.elftype	@"ET_EXEC"


//--------------------- .note.nv.tkinfo           --------------------------
	.section	.note.nv.tkinfo,"",@"SHT_NOTE"
	.sectionflags	@"SHF_NOTE_NV_TKINFO"
	.tkinfo
        /*0018*/ 	.word	0x00000002
        /*0030*/ 	.string	""
        /*0030*/ 	.string	"ptxas"
        /*0030*/ 	.string	"Cuda compilation tools, release 13.0, V13.0.88"
        /*0030*/ 	.string	"Build cuda_13.0.r13.0/compiler.36424714_0"
        /*0030*/ 	.string	"-arch sm_100 -m 64 "



//--------------------- .note.nv.cuinfo           --------------------------
	.section	.note.nv.cuinfo,"",@"SHT_NOTE"
	.sectionflags	@"SHF_NOTE_NV_CUINFO"
        /*0018*/ 	.short	0x0002
        /*001a*/ 	.short	0x0064
        /*001c*/ 	.short	0x0082
	.zero		2


//--------------------- .nv.info                  --------------------------
	.section	.nv.info,"",@"SHT_CUDA_INFO"
	.align	4


	//----- nvinfo : EIATTR_REGCOUNT
	.align		4
        /*0000*/ 	.byte	0x04, 0x2f
        /*0002*/ 	.short	(.L_3 - .L_2)
	.align		4
.L_2:
        /*0004*/ 	.word	index@(_Z21calculateInNeighboursPiiS_iS_)
        /*0008*/ 	.word	0x00000014


	//----- nvinfo : EIATTR_FRAME_SIZE
	.align		4
.L_3:
        /*000c*/ 	.byte	0x04, 0x11
        /*000e*/ 	.short	(.L_5 - .L_4)
	.align		4
.L_4:
        /*0010*/ 	.word	index@(_Z21calculateInNeighboursPiiS_iS_)
        /*0014*/ 	.word	0x00000000


	//----- nvinfo : EIATTR_MIN_STACK_SIZE
	.align		4
.L_5:
        /*0018*/ 	.byte	0x04, 0x12
        /*001a*/ 	.short	(.L_7 - .L_6)
	.align		4
.L_6:
        /*001c*/ 	.word	index@(_Z21calculateInNeighboursPiiS_iS_)
        /*0020*/ 	.word	0x00000000
.L_7:


//--------------------- .nv.compat                --------------------------
	.section	.nv.compat,"",@"SHT_CUDA_COMPAT_INFO"
	.align	4
        /*0000*/ 	.byte	0x02, 0x09, 0x00, 0x00, 0x02, 0x02, 0x01, 0x00, 0x02, 0x05, 0x05, 0x00, 0x03, 0x07, 0x01, 0x01
        /*0010*/ 	.byte	0x02, 0x03, 0x00, 0x00, 0x02, 0x06, 0x01, 0x00, 0x04, 0x0b, 0x08, 0x00, 0x09, 0x00, 0x00, 0x00
        /*0020*/ 	.byte	0x00, 0x00, 0x00, 0x00


//--------------------- .nv.info._Z21calculateInNeighboursPiiS_iS_ --------------------------
	.section	.nv.info._Z21calculateInNeighboursPiiS_iS_,"",@"SHT_CUDA_INFO"
	.sectionflags	@""
	.align	4


	//----- nvinfo : EIATTR_CUDA_API_VERSION
	.align		4
        /*0000*/ 	.byte	0x04, 0x37
        /*0002*/ 	.short	(.L_9 - .L_8)
.L_8:
        /*0004*/ 	.word	0x00000082


	//----- nvinfo : EIATTR_KPARAM_INFO
	.align		4
.L_9:
        /*0008*/ 	.byte	0x04, 0x17
        /*000a*/ 	.short	(.L_11 - .L_10)
.L_10:
        /*000c*/ 	.word	0x00000000
        /*0010*/ 	.short	0x0004
        /*0012*/ 	.short	0x0020
        /*0014*/ 	.byte	0x00, 0xf5, 0x21, 0x00


	//----- nvinfo : EIATTR_KPARAM_INFO
	.align		4
.L_11:
        /*0018*/ 	.byte	0x04, 0x17
        /*001a*/ 	.short	(.L_13 - .L_12)
.L_12:
        /*001c*/ 	.word	0x00000000
        /*0020*/ 	.short	0x0003
        /*0022*/ 	.short	0x0018
        /*0024*/ 	.byte	0x00, 0xf0, 0x11, 0x00


	//----- nvinfo : EIATTR_KPARAM_INFO
	.align		4
.L_13:
        /*0028*/ 	.byte	0x04, 0x17
        /*002a*/ 	.short	(.L_15 - .L_14)
.L_14:
        /*002c*/ 	.word	0x00000000
        /*0030*/ 	.short	0x0002
        /*0032*/ 	.short	0x0010
        /*0034*/ 	.byte	0x00, 0xf5, 0x21, 0x00


	//----- nvinfo : EIATTR_KPARAM_INFO
	.align		4
.L_15:
        /*0038*/ 	.byte	0x04, 0x17
        /*003a*/ 	.short	(.L_17 - .L_16)
.L_16:
        /*003c*/ 	.word	0x00000000
        /*0040*/ 	.short	0x0001
        /*0042*/ 	.short	0x0008
        /*0044*/ 	.byte	0x00, 0xf0, 0x11, 0x00


	//----- nvinfo : EIATTR_KPARAM_INFO
	.align		4
.L_17:
        /*0048*/ 	.byte	0x04, 0x17
        /*004a*/ 	.short	(.L_19 - .L_18)
.L_18:
        /*004c*/ 	.word	0x00000000
        /*0050*/ 	.short	0x0000
        /*0052*/ 	.short	0x0000
        /*0054*/ 	.byte	0x00, 0xf5, 0x21, 0x00


	//----- nvinfo : EIATTR_SPARSE_MMA_MASK
	.align		4
.L_19:
        /*0058*/ 	.byte	0x03, 0x50
        /*005a*/ 	.short	0x0000


	//----- nvinfo : EIATTR_MAXREG_COUNT
	.align		4
        /*005c*/ 	.byte	0x03, 0x1b
        /*005e*/ 	.short	0x00ff


	//----- nvinfo : EIATTR_MERCURY_ISA_VERSION
	.align		4
        /*0060*/ 	.byte	0x03, 0x5f
        /*0062*/ 	.short	0x0101


	//----- nvinfo : EIATTR_VRC_CTA_INIT_COUNT
	.align		4
        /*0064*/ 	.byte	0x02, 0x4a
	.zero		1
	.zero		1


	//----- nvinfo : EIATTR_EXIT_INSTR_OFFSETS
	.align		4
        /*0068*/ 	.byte	0x04, 0x1c
        /*006a*/ 	.short	(.L_21 - .L_20)


	//   ....[0]....
.L_20:
        /*006c*/ 	.word	0x00000070


	//   ....[1]....
        /*0070*/ 	.word	0x000001c0


	//----- nvinfo : EIATTR_CRS_STACK_SIZE
	.align		4
.L_21:
        /*0074*/ 	.byte	0x04, 0x1e
        /*0076*/ 	.short	(.L_23 - .L_22)
.L_22:
        /*0078*/ 	.word	0x00000000


	//----- nvinfo : EIATTR_CBANK_PARAM_SIZE
	.align		4
.L_23:
        /*007c*/ 	.byte	0x03, 0x19
        /*007e*/ 	.short	0x0028


	//----- nvinfo : EIATTR_PARAM_CBANK
	.align		4
        /*0080*/ 	.byte	0x04, 0x0a
        /*0082*/ 	.short	(.L_25 - .L_24)
	.align		4
.L_24:
        /*0084*/ 	.word	index@(.nv.constant0._Z21calculateInNeighboursPiiS_iS_)
        /*0088*/ 	.short	0x0380
        /*008a*/ 	.short	0x0028


	//----- nvinfo : EIATTR_SW_WAR
	.align		4
.L_25:
        /*008c*/ 	.byte	0x04, 0x36
        /*008e*/ 	.short	(.L_27 - .L_26)
.L_26:
        /*0090*/ 	.word	0x00000008
.L_27:


//--------------------- .nv.callgraph             --------------------------
	.section	.nv.callgraph,"",@"SHT_CUDA_CALLGRAPH"
	.align	4
	.sectionentsize	8
	.align		4
        /*0000*/ 	.word	0x00000000
	.align		4
        /*0004*/ 	.word	0xffffffff
	.align		4
        /*0008*/ 	.word	0x00000000
	.align		4
        /*000c*/ 	.word	0xfffffffe
	.align		4
        /*0010*/ 	.word	0x00000000
	.align		4
        /*0014*/ 	.word	0xfffffffd
	.align		4
        /*0018*/ 	.word	0x00000000
	.align		4
        /*001c*/ 	.word	0xfffffffc


//--------------------- .nv.constant4             --------------------------
	.section	.nv.constant4,"a",@progbits
	.align	8
	.align		8
.nv.constant4:
        /*0000*/ 	.dword	countIn_A
	.align		8
        /*0008*/ 	.dword	countIn_B


//--------------------- .text._Z21calculateInNeighboursPiiS_iS_ --------------------------
	.section	.text._Z21calculateInNeighboursPiiS_iS_,"ax",@progbits
	.align	128
        .global         _Z21calculateInNeighboursPiiS_iS_
        .type           _Z21calculateInNeighboursPiiS_iS_,@function
        .size           _Z21calculateInNeighboursPiiS_iS_,(.L_x_2 - _Z21calculateInNeighboursPiiS_iS_)
        .other          _Z21calculateInNeighboursPiiS_iS_,@"STO_CUDA_ENTRY STV_DEFAULT"
_Z21calculateInNeighboursPiiS_iS_:
.text._Z21calculateInNeighboursPiiS_iS_:
[----:B------:R-:W-:Y:S01]  /*0000*/  LDC R1, c[0x0][0x37c] ;  /* 0x0000df00ff017b82 */ /* 0x000fe20000000800 */
[----:B------:R-:W0:Y:S07]  /*0010*/  S2R R0, SR_TID.X ;  /* 0x0000000000007919 */ /* 0x000e2e0000002100 */
[----:B------:R-:W0:Y:S01]  /*0020*/  S2UR UR4, SR_CTAID.X ;  /* 0x00000000000479c3 */ /* 0x000e220000002500 */
[----:B------:R-:W1:Y:S07]  /*0030*/  LDCU UR5, c[0x0][0x388] ;  /* 0x00007100ff0577ac */ /* 0x000e6e0008000800 */
[----:B------:R-:W0:Y:S02]  /*0040*/  LDC R13, c[0x0][0x360] ;  /* 0x0000d800ff0d7b82 */ /* 0x000e240000000800 */
[----:B0-----:R-:W-:-:S05]  /*0050*/  IMAD R0, R13, UR4, R0 ;  /* 0x000000040d007c24 */ /* 0x001fca000f8e0200 */
[----:B-1----:R-:W-:-:S13]  /*0060*/  ISETP.GE.AND P0, PT, R0, UR5, PT ;  /* 0x0000000500007c0c */ /* 0x002fda000bf06270 */
[----:B------:R-:W-:Y:S05]  /*0070*/  @P0 EXIT ;  /* 0x000000000000094d */ /* 0x000fea0003800000 */
[----:B------:R-:W0:Y:S01]  /*0080*/  LDC R17, c[0x0][0x398] ;  /* 0x0000e600ff117b82 */ /* 0x000e220000000800 */
[----:B------:R-:W1:Y:S01]  /*0090*/  LDCU UR4, c[0x0][0x370] ;  /* 0x00006e00ff0477ac */ /* 0x000e620008000800 */
[----:B------:R-:W2:Y:S06]  /*00a0*/  LDCU.64 UR6, c[0x0][0x358] ;  /* 0x00006b00ff0677ac */ /* 0x000eac0008000a00 */
[----:B------:R-:W3:Y:S08]  /*00b0*/  LDC.64 R6, c[0x4][RZ] ;  /* 0x01000000ff067b82 */ /* 0x000ef00000000a00 */
[----:B------:R-:W4:Y:S01]  /*00c0*/  LDC.64 R8, c[0x0][0x380] ;  /* 0x0000e000ff087b82 */ /* 0x000f220000000a00 */
[----:B-1----:R-:W-:-:S07]  /*00d0*/  IMAD R13, R13, UR4, RZ ;  /* 0x000000040d0d7c24 */ /* 0x002fce000f8e02ff */
[----:B--2---:R-:W1:Y:S02]  /*00e0*/  LDC.64 R10, c[0x0][0x390] ;  /* 0x0000e400ff0a7b82 */ /* 0x004e640000000a00 */
.L_x_0:
[----:B0-2---:R-:W-:-:S04]  /*00f0*/  IMAD R3, R0, UR5, R17 ;  /* 0x0000000500037c24 */ /* 0x005fc8000f8e0211 */
[----:B----4-:R-:W-:-:S06]  /*0100*/  IMAD.WIDE R2, R3, 0x4, R8 ;  /* 0x0000000403027825 */ /* 0x010fcc00078e0208 */
[----:B------:R-:W2:Y:S01]  /*0110*/  LDG.E R3, desc[UR6][R2.64] ;  /* 0x0000000602037981 */ /* 0x000ea2000c1e1900 */
[----:B-1----:R-:W-:-:S05]  /*0120*/  IMAD.WIDE R4, R0, 0x4, R10 ;  /* 0x0000000400047825 */ /* 0x002fca00078e020a */
[----:B--2---:R2:W-:Y:S04]  /*0130*/  STG.E desc[UR6][R4.64], R3 ;  /* 0x0000000304007986 */ /* 0x0045e8000c101906 */
[----:B---3--:R-:W3:Y:S01]  /*0140*/  LDG.E R12, desc[UR6][R6.64] ;  /* 0x00000006060c7981 */ /* 0x008ee2000c1e1900 */
[----:B------:R-:W-:Y:S02]  /*0150*/  ISETP.NE.AND P0, PT, R3, 0x1, PT ;  /* 0x000000010300780c */ /* 0x000fe40003f05270 */
[----:B------:R-:W-:Y:S02]  /*0160*/  IADD3 R0, PT, PT, R13, R0, RZ ;  /* 0x000000000d007210 */ /* 0x000fe40007ffe0ff */
[----:B---3--:R-:W-:-:S09]  /*0170*/  IADD3 R15, PT, PT, R12, 0x1, RZ ;  /* 0x000000010c0f7810 */ /* 0x008fd20007ffe0ff */
[----:B------:R-:W-:Y:S02]  /*0180*/  @P0 IADD3 R15, PT, PT, R12, RZ, RZ ;  /* 0x000000ff0c0f0210 */ /* 0x000fe40007ffe0ff */
[----:B------:R-:W-:-:S03]  /*0190*/  ISETP.GE.AND P0, PT, R0, UR5, PT ;  /* 0x0000000500007c0c */ /* 0x000fc6000bf06270 */
[----:B------:R2:W-:Y:S10]  /*01a0*/  STG.E desc[UR6][R6.64], R15 ;  /* 0x0000000f06007986 */ /* 0x0005f4000c101906 */
[----:B------:R-:W-:Y:S05]  /*01b0*/  @!P0 BRA `(.L_x_0) ;  /* 0xfffffffc00cc8947 */ /* 0x000fea000383ffff */
[----:B------:R-:W-:Y:S05]  /*01c0*/  EXIT ;  /* 0x000000000000794d */ /* 0x000fea0003800000 */
.L_x_1:
[----:B------:R-:W-:-:S00]  /*01d0*/  BRA `(.L_x_1) ;  /* 0xfffffffc00fc7947 */ /* 0x000fc0000383ffff */
[----:B------:R-:W-:-:S00]  /*01e0*/  NOP ;  /* 0x0000000000007918 */ /* 0x000fc00000000000 */
        /* <DEDUP_REMOVED lines=9> */
.L_x_2:


//--------------------- .nv.shared.reserved.0     --------------------------
	.section	.nv.shared.reserved.0,"aw",@nobits
	.weak		__nv_reservedSMEM_offset_0_alias
	.size		__nv_reservedSMEM_offset_0_alias, 0, 64
	.other		__nv_reservedSMEM_offset_0_alias,@"STO_CUDA_RESERVED_SHARED STV_DEFAULT"
__nv_reservedSMEM_offset_0_alias:
	.zero		0
	.zero		64


//--------------------- .nv.global                --------------------------
	.section	.nv.global,"aw",@nobits
	.align	4
.nv.global:
	.type		countIn_A,@object
	.size		countIn_A,(countIn_B - countIn_A)
countIn_A:
	.zero		4
	.type		countIn_B,@object
	.size		countIn_B,(.L_1 - countIn_B)
countIn_B:
	.zero		4
.L_1:


//--------------------- .nv.constant0._Z21calculateInNeighboursPiiS_iS_ --------------------------
	.section	.nv.constant0._Z21calculateInNeighboursPiiS_iS_,"a",@progbits
	.sectionflags	@""
	.align	4
.nv.constant0._Z21calculateInNeighboursPiiS_iS_:
	.zero		936


//--------------------- SYMBOLS --------------------------

	.type		.nv.reservedSmem.offset0,@object
	.size		.nv.reservedSmem.offset0,0x4
